	.headerflags	@"EF_CUDA_TEXMODE_UNIFIED EF_CUDA_64BIT_ADDRESS EF_CUDA_ACCELERATORS EF_CUDA_SM90 EF_CUDA_VIRTUAL_SM(EF_CUDA_SM90)"
	.elftype	@"ET_EXEC"


//--------------------- .nv.info                  --------------------------
	.section	.nv.info,"",@"SHT_CUDA_INFO"
	.align	4


	//----- nvinfo : EIATTR_REGCOUNT
	.align		4
        /*0000*/ 	.byte	0x04, 0x2f
        /*0002*/ 	.short	(.L_1 - .L_0)
	.align		4
.L_0:
        /*0004*/ 	.word	index@(triton_poi_fused_convolution_relu_threshold_backward_72)
        /*0008*/ 	.word	0x0000000e


	//----- nvinfo : EIATTR_MIN_STACK_SIZE
	.align		4
.L_1:
        /*000c*/ 	.byte	0x04, 0x12
        /*000e*/ 	.short	(.L_3 - .L_2)
	.align		4
.L_2:
        /*0010*/ 	.word	index@(triton_poi_fused_convolution_relu_threshold_backward_72)
        /*0014*/ 	.word	0x00000000


	//----- nvinfo : EIATTR_FRAME_SIZE
	.align		4
.L_3:
        /*0018*/ 	.byte	0x04, 0x11
        /*001a*/ 	.short	(.L_5 - .L_4)
	.align		4
.L_4:
        /*001c*/ 	.word	index@(triton_poi_fused_convolution_relu_threshold_backward_72)
        /*0020*/ 	.word	0x00000000


	//----- nvinfo : EIATTR_MIN_STACK_SIZE
	.align		4
.L_5:
        /*0024*/ 	.byte	0x04, 0x12
        /*0026*/ 	.short	(.L_7 - .L_6)
	.align		4
.L_6:
        /*0028*/ 	.word	index@(triton_poi_fused_convolution_relu_threshold_backward_72)
        /*002c*/ 	.word	0x00000000
.L_7:


//--------------------- .nv.info.triton_poi_fused_convolution_relu_threshold_backward_72 --------------------------
	.section	.nv.info.triton_poi_fused_convolution_relu_threshold_backward_72,"",@"SHT_CUDA_INFO"
	.sectionflags	@""
	.align	4


	//----- nvinfo : EIATTR_CUDA_API_VERSION
	.align		4
        /*0000*/ 	.byte	0x04, 0x37
        /*0002*/ 	.short	(.L_9 - .L_8)
.L_8:
        /*0004*/ 	.word	0x0000007c


	//----- nvinfo : EIATTR_KPARAM_INFO
	.align		4
.L_9:
        /*0008*/ 	.byte	0x04, 0x17
        /*000a*/ 	.short	(.L_11 - .L_10)
.L_10:
        /*000c*/ 	.word	0x00000000
        /*0010*/ 	.short	0x0003
        /*0012*/ 	.short	0x0018
        /*0014*/ 	.byte	0x00, 0xf0, 0x11, 0x00


	//----- nvinfo : EIATTR_KPARAM_INFO
	.align		4
.L_11:
        /*0018*/ 	.byte	0x04, 0x17
        /*001a*/ 	.short	(.L_13 - .L_12)
.L_12:
        /*001c*/ 	.word	0x00000000
        /*0020*/ 	.short	0x0002
        /*0022*/ 	.short	0x0010
        /*0024*/ 	.byte	0x00, 0xf4, 0x21, 0x00


	//----- nvinfo : EIATTR_KPARAM_INFO
	.align		4
.L_13:
        /*0028*/ 	.byte	0x04, 0x17
        /*002a*/ 	.short	(.L_15 - .L_14)
.L_14:
        /*002c*/ 	.word	0x00000000
        /*0030*/ 	.short	0x0001
        /*0032*/ 	.short	0x0008
        /*0034*/ 	.byte	0x00, 0xf4, 0x21, 0x00


	//----- nvinfo : EIATTR_KPARAM_INFO
	.align		4
.L_15:
        /*0038*/ 	.byte	0x04, 0x17
        /*003a*/ 	.short	(.L_17 - .L_16)
.L_16:
        /*003c*/ 	.word	0x00000000
        /*0040*/ 	.short	0x0000
        /*0042*/ 	.short	0x0000
        /*0044*/ 	.byte	0x00, 0xf4, 0x21, 0x00


	//----- nvinfo : EIATTR_SPARSE_MMA_MASK
	.align		4
.L_17:
        /*0048*/ 	.byte	0x03, 0x50
        /*004a*/ 	.short	0x0000


	//----- nvinfo : EIATTR_MAXREG_COUNT
	.align		4
        /*004c*/ 	.byte	0x03, 0x1b
        /*004e*/ 	.short	0x00ff


	//----- nvinfo : EIATTR_EXIT_INSTR_OFFSETS
	.align		4
        /*0050*/ 	.byte	0x04, 0x1c
        /*0052*/ 	.short	(.L_19 - .L_18)


	//   ....[0]....
.L_18:
        /*0054*/ 	.word	0x00000220


	//   ....[1]....
        /*0058*/ 	.word	0x00000240


	//----- nvinfo : EIATTR_REQNTID
	.align		4
.L_19:
        /*005c*/ 	.byte	0x04, 0x10
        /*005e*/ 	.short	(.L_21 - .L_20)
.L_20:
        /*0060*/ 	.word	0x00000080
        /*0064*/ 	.word	0x00000001
        /*0068*/ 	.word	0x00000001


	//----- nvinfo : EIATTR_CBANK_PARAM_SIZE
	.align		4
.L_21:
        /*006c*/ 	.byte	0x03, 0x19
        /*006e*/ 	.short	0x001c


	//----- nvinfo : EIATTR_PARAM_CBANK
	.align		4
        /*0070*/ 	.byte	0x04, 0x0a
        /*0072*/ 	.short	(.L_23 - .L_22)
	.align		4
.L_22:
        /*0074*/ 	.word	index@(.nv.constant0.triton_poi_fused_convolution_relu_threshold_backward_72)
        /*0078*/ 	.short	0x0210
        /*007a*/ 	.short	0x001c


	//----- nvinfo : EIATTR_SW_WAR
	.align		4
.L_23:
        /*007c*/ 	.byte	0x04, 0x36
        /*007e*/ 	.short	(.L_25 - .L_24)
.L_24:
        /*0080*/ 	.word	0x00000008
.L_25:


//--------------------- .nv.callgraph             --------------------------
	.section	.nv.callgraph,"",@"SHT_CUDA_CALLGRAPH"
	.align	4
	.sectionentsize	8
	.align		4
        /*0000*/ 	.word	0x00000000
	.align		4
        /*0004*/ 	.word	0xffffffff
	.align		4
        /*0008*/ 	.word	0x00000000
	.align		4
        /*000c*/ 	.word	0xfffffffe
	.align		4
        /*0010*/ 	.word	0x00000000
	.align		4
        /*0014*/ 	.word	0xfffffffd
	.align		4
        /*0018*/ 	.word	0x00000000
	.align		4
        /*001c*/ 	.word	0xfffffffc


//--------------------- .text.triton_poi_fused_convolution_relu_threshold_backward_72 --------------------------
	.section	.text.triton_poi_fused_convolution_relu_threshold_backward_72,"ax",@progbits
	.align	128
        .global         triton_poi_fused_convolution_relu_threshold_backward_72
        .type           triton_poi_fused_convolution_relu_threshold_backward_72,@function
        .size           triton_poi_fused_convolution_relu_threshold_backward_72,(.L_x_1 - triton_poi_fused_convolution_relu_threshold_backward_72)
        .other          triton_poi_fused_convolution_relu_threshold_backward_72,@"STO_CUDA_ENTRY STV_DEFAULT"
triton_poi_fused_convolution_relu_threshold_backward_72:
.text.triton_poi_fused_convolution_relu_threshold_backward_72:
[----:B------:R-:W0:Y:S02]  /*0000*/  LDC R1, c[0x0][0x28] ;  /* 0x00000a00ff017b82 */ /* 0x000e240000000800 */
[----:B------:R-:W1:Y:S01]  /*0010*/  S2R R0, SR_TID.X ;  /* 0x0000000000007919 */ /* 0x000e620000002100 */
[----:B------:R-:W2:Y:S01]  /*0020*/  LDC.64 R4, c[0x0][0x218] ;  /* 0x00008600ff047b82 */ /* 0x000ea20000000a00 */
[----:B------:R-:W-:Y:S01]  /*0030*/  CS2R R10, SRZ ;  /* 0x00000000000a7805 */ /* 0x000fe2000001ff00 */
[----:B------:R-:W-:Y:S01]  /*0040*/  ULDC.64 UR4, c[0x0][0x208] ;  /* 0x0000820000047ab9 */ /* 0x000fe20000000a00 */
[----:B------:R-:W3:Y:S01]  /*0050*/  S2R R7, SR_CTAID.X ;  /* 0x0000000000077919 */ /* 0x000ee20000002500 */
[----:B------:R-:W-:-:S04]  /*0060*/  ULDC.64 UR6, c[0x0][0x220] ;  /* 0x0000880000067ab9 */ /* 0x000fc80000000a00 */
[----:B------:R-:W4:Y:S01]  /*0070*/  LDC.64 R2, c[0x0][0x210] ;  /* 0x00008400ff027b82 */ /* 0x000f220000000a00 */
[----:B-1----:R-:W-:-:S05]  /*0080*/  IMAD.SHL.U32 R0, R0, 0x2, RZ ;  /* 0x0000000200007824 */ /* 0x002fca00078e00ff */
[----:B------:R-:W-:-:S05]  /*0090*/  LOP3.LUT R0, R0, 0xfe, RZ, 0xc0, !PT ;  /* 0x000000fe00007812 */ /* 0x000fca00078ec0ff */
[----:B---3--:R-:W-:-:S04]  /*00a0*/  IMAD R7, R7, 0x100, R0 ;  /* 0x0000010007077824 */ /* 0x008fc800078e0200 */
[C---:B------:R-:W-:Y:S01]  /*00b0*/  IMAD.HI R0, R7.reuse, 0x2aaaaaab, RZ ;  /* 0x2aaaaaab07007827 */ /* 0x040fe200078e02ff */
[----:B------:R-:W-:-:S03]  /*00c0*/  ISETP.GE.AND P0, PT, R7, 0x1800, PT ;  /* 0x000018000700780c */ /* 0x000fc60003f06270 */
[----:B----4-:R-:W-:Y:S01]  /*00d0*/  IMAD.WIDE R2, R7, 0x4, R2 ;  /* 0x0000000407027825 */ /* 0x010fe200078e0202 */
[----:B------:R-:W-:-:S04]  /*00e0*/  SHF.R.U32.HI R9, RZ, 0x1f, R0 ;  /* 0x0000001fff097819 */ /* 0x000fc80000011600 */
[----:B------:R-:W-:-:S05]  /*00f0*/  LEA.HI R0, R0, R9, RZ, 0x1a ;  /* 0x0000000900007211 */ /* 0x000fca00078fd0ff */
[----:B------:R-:W-:-:S04]  /*0100*/  IMAD R9, R0, -0x180, R7 ;  /* 0xfffffe8000097824 */ /* 0x000fc800078e0207 */
[----:B--2---:R-:W-:Y:S01]  /*0110*/  IMAD.WIDE R4, R9, 0x4, R4 ;  /* 0x0000000409047825 */ /* 0x004fe200078e0204 */
[----:B------:R-:W-:-:S04]  /*0120*/  CS2R R8, SRZ ;  /* 0x0000000000087805 */ /* 0x000fc8000001ff00 */
[----:B------:R-:W2:Y:S04]  /*0130*/  @!P0 LDG.E.EL.64 R10, desc[UR4][R4.64] ;  /* 0x00000004040a8981 */ /* 0x000ea8000c2e1b00 */
[----:B------:R1:W2:Y:S02]  /*0140*/  @!P0 LDG.E.64 R8, desc[UR4][R2.64] ;  /* 0x0000000402088981 */ /* 0x0002a4000c1e1b00 */
[----:B-1----:R-:W-:-:S04]  /*0150*/  IADD3 R2, P3, R7, UR6, RZ ;  /* 0x0000000607027c10 */ /* 0x002fc8000ff7e0ff */
[----:B------:R-:W-:Y:S02]  /*0160*/  LEA.HI.X.SX32 R3, R7, UR7, 0x1, P3 ;  /* 0x0000000707037c11 */ /* 0x000fe400098f0eff */
[----:B--2---:R-:W-:Y:S01]  /*0170*/  FSETP.GEU.AND P2, PT, R8, -R10, PT ;  /* 0x8000000a0800720b */ /* 0x004fe20003f4e000 */
[----:B------:R-:W-:Y:S01]  /*0180*/  FADD R8, R10, R8 ;  /* 0x000000080a087221 */ /* 0x000fe20000000000 */
[----:B------:R-:W-:Y:S01]  /*0190*/  FADD R0, R11, R9 ;  /* 0x000000090b007221 */ /* 0x000fe20000000000 */
[----:B------:R-:W-:-:S03]  /*01a0*/  FSETP.GEU.AND P1, PT, R9, -R11, PT ;  /* 0x8000000b0900720b */ /* 0x000fc60003f2e000 */
[----:B------:R-:W-:Y:S02]  /*01b0*/  FSEL R8, R8, RZ, P2 ;  /* 0x000000ff08087208 */ /* 0x000fe40001000000 */
[----:B------:R-:W-:Y:S02]  /*01c0*/  FSEL R0, R0, RZ, P1 ;  /* 0x000000ff00007208 */ /* 0x000fe40000800000 */
[----:B------:R-:W-:Y:S02]  /*01d0*/  FSETP.GTU.AND P2, PT, R8, RZ, PT ;  /* 0x000000ff0800720b */ /* 0x000fe40003f4c000 */
[----:B------:R-:W-:Y:S02]  /*01e0*/  FSETP.GTU.AND P1, PT, R0, RZ, PT ;  /* 0x000000ff0000720b */ /* 0x000fe40003f2c000 */
[----:B------:R-:W-:Y:S02]  /*01f0*/  SEL R0, RZ, 0x1, P2 ;  /* 0x00000001ff007807 */ /* 0x000fe40001000000 */
[----:B------:R-:W-:-:S05]  /*0200*/  SEL R5, RZ, 0x100, P1 ;  /* 0x00000100ff057807 */ /* 0x000fca0000800000 */
[----:B------:R-:W-:Y:S01]  /*0210*/  IMAD.IADD R5, R0, 0x1, R5 ;  /* 0x0000000100057824 */ /* 0x000fe200078e0205 */
[----:B------:R-:W-:Y:S06]  /*0220*/  @P0 EXIT ;  /* 0x000000000000094d */ /* 0x000fec0003800000 */
[----:B------:R-:W-:Y:S01]  /*0230*/  STG.E.U16 desc[UR4][R2.64], R5 ;  /* 0x0000000502007986 */ /* 0x000fe2000c101504 */
[----:B------:R-:W-:Y:S05]  /*0240*/  EXIT ;  /* 0x000000000000794d */ /* 0x000fea0003800000 */
.L_x_0:
[----:B------:R-:W-:-:S00]  /*0250*/  BRA `(.L_x_0) ;  /* 0xfffffffc00fc7947 */ /* 0x000fc0000383ffff */
[----:B------:R-:W-:-:S00]  /*0260*/  NOP ;  /* 0x0000000000007918 */ /* 0x000fc00000000000 */
        /* <DEDUP_REMOVED lines=9> */
.L_x_1:


//--------------------- .nv.constant0.triton_poi_fused_convolution_relu_threshold_backward_72 --------------------------
	.section	.nv.constant0.triton_poi_fused_convolution_relu_threshold_backward_72,"a",@progbits
	.sectionflags	@""
	.align	4
.nv.constant0.triton_poi_fused_convolution_relu_threshold_backward_72:
	.zero		556
